//
// Generated by NVIDIA NVVM Compiler
//
// Compiler Build ID: CL-36424714
// Cuda compilation tools, release 13.0, V13.0.88
// Based on NVVM 20.0.0
//

.version 9.0
.target sm_100
.address_size 64

	// .globl	_Z14distanceKernelPfS_f
.extern .func  (.param .b32 func_retval0) vprintf
(
	.param .b64 vprintf_param_0,
	.param .b64 vprintf_param_1
)
;
.global .align 1 .b8 $str[18] = {111, 117, 116, 32, 91, 32, 37, 100, 32, 93, 32, 61, 32, 37, 102, 32, 10};

.visible .entry _Z14distanceKernelPfS_f(
	.param .u64 .ptr .align 1 _Z14distanceKernelPfS_f_param_0,
	.param .u64 .ptr .align 1 _Z14distanceKernelPfS_f_param_1,
	.param .f32 _Z14distanceKernelPfS_f_param_2
)
{
	.local .align 16 .b8 	__local_depot0[16];
	.reg .b64 	%SP;
	.reg .b64 	%SPL;
	.reg .b32 	%r<7>;
	.reg .b32 	%f<6>;
	.reg .b64 	%rd<12>;
	.reg .b64 	%fd<2>;

	mov.u64 	%SPL, __local_depot0;
	cvta.local.u64 	%SP, %SPL;
	ld.param.u64 	%rd1, [_Z14distanceKernelPfS_f_param_0];
	ld.param.u64 	%rd2, [_Z14distanceKernelPfS_f_param_1];
	ld.param.f32 	%f1, [_Z14distanceKernelPfS_f_param_2];
	cvta.to.global.u64 	%rd3, %rd1;
	cvta.to.global.u64 	%rd4, %rd2;
	add.u64 	%rd5, %SP, 0;
	add.u64 	%rd6, %SPL, 0;
	mov.u32 	%r1, %ctaid.x;
	mov.u32 	%r2, %ntid.x;
	mov.u32 	%r3, %tid.x;
	mad.lo.s32 	%r4, %r1, %r2, %r3;
	mul.wide.s32 	%rd7, %r4, 4;
	add.s64 	%rd8, %rd4, %rd7;
	ld.global.f32 	%f2, [%rd8];
	sub.f32 	%f3, %f2, %f1;
	mul.f32 	%f4, %f3, %f3;
	sqrt.rn.f32 	%f5, %f4;
	add.s64 	%rd9, %rd3, %rd7;
	st.global.f32 	[%rd9], %f5;
	cvt.f64.f32 	%fd1, %f5;
	st.local.u32 	[%rd6], %r4;
	st.local.f64 	[%rd6+8], %fd1;
	mov.u64 	%rd10, $str;
	cvta.global.u64 	%rd11, %rd10;
	{ // callseq 0, 0
	.param .b64 param0;
	st.param.b64 	[param0], %rd11;
	.param .b64 param1;
	st.param.b64 	[param1], %rd5;
	.param .b32 retval0;
	call.uni (retval0), 
	vprintf, 
	(
	param0, 
	param1
	);
	ld.param.b32 	%r5, [retval0];
	} // callseq 0
	ret;

}


// ===== COMPILED SASS (sm_100) =====

	.target	sm_100

	.elftype	@"ET_EXEC"


//--------------------- .note.nv.tkinfo           --------------------------
	.section	.note.nv.tkinfo,"",@"SHT_NOTE"
	.sectionflags	@"SHF_NOTE_NV_TKINFO"
	.tkinfo
        /*0018*/ 	.word	0x00000002
        /*0030*/ 	.string	""
        /*0030*/ 	.string	"ptxas"
        /*0030*/ 	.string	"Cuda compilation tools, release 13.0, V13.0.88"
        /*0030*/ 	.string	"Build cuda_13.0.r13.0/compiler.36424714_0"
        /*0030*/ 	.string	"-arch sm_100 -m 64 "



//--------------------- .note.nv.cuinfo           --------------------------
	.section	.note.nv.cuinfo,"",@"SHT_NOTE"
	.sectionflags	@"SHF_NOTE_NV_CUINFO"
        /*0018*/ 	.short	0x0002
        /*001a*/ 	.short	0x0064
        /*001c*/ 	.short	0x0082
	.zero		2


//--------------------- .nv.info                  --------------------------
	.section	.nv.info,"",@"SHT_CUDA_INFO"
	.align	4


	//----- nvinfo : EIATTR_REGCOUNT
	.align		4
        /*0000*/ 	.byte	0x04, 0x2f
        /*0002*/ 	.short	(.L_2 - .L_1)
	.align		4
.L_1:
        /*0004*/ 	.word	index@(_Z14distanceKernelPfS_f)
        /*0008*/ 	.word	0x00000018


	//----- nvinfo : EIATTR_FRAME_SIZE
	.align		4
.L_2:
        /*000c*/ 	.byte	0x04, 0x11
        /*000e*/ 	.short	(.L_4 - .L_3)
	.align		4
.L_3:
        /*0010*/ 	.word	index@($__internal_0_$__cuda_sm20_sqrt_rn_f32_slowpath)
        /*0014*/ 	.word	0x00000010


	//----- nvinfo : EIATTR_FRAME_SIZE
	.align		4
.L_4:
        /*0018*/ 	.byte	0x04, 0x11
        /*001a*/ 	.short	(.L_6 - .L_5)
	.align		4
.L_5:
        /*001c*/ 	.word	index@(_Z14distanceKernelPfS_f)
        /*0020*/ 	.word	0x00000010


	//----- nvinfo : EIATTR_MIN_STACK_SIZE
	.align		4
.L_6:
        /*0024*/ 	.byte	0x04, 0x12
        /*0026*/ 	.short	(.L_8 - .L_7)
	.align		4
.L_7:
        /*0028*/ 	.word	index@(_Z14distanceKernelPfS_f)
        /*002c*/ 	.word	0x00000010
.L_8:


//--------------------- .nv.compat                --------------------------
	.section	.nv.compat,"",@"SHT_CUDA_COMPAT_INFO"
	.align	4
        /*0000*/ 	.byte	0x02, 0x09, 0x00, 0x00, 0x02, 0x02, 0x01, 0x00, 0x02, 0x05, 0x05, 0x00, 0x03, 0x07, 0x01, 0x01
        /*0010*/ 	.byte	0x02, 0x03, 0x00, 0x00, 0x02, 0x06, 0x01, 0x00, 0x04, 0x0b, 0x08, 0x00, 0x01, 0x00, 0x00, 0x00
        /*0020*/ 	.byte	0x00, 0x00, 0x00, 0x00


//--------------------- .nv.info._Z14distanceKernelPfS_f --------------------------
	.section	.nv.info._Z14distanceKernelPfS_f,"",@"SHT_CUDA_INFO"
	.sectionflags	@""
	.align	4


	//----- nvinfo : EIATTR_CUDA_API_VERSION
	.align		4
        /*0000*/ 	.byte	0x04, 0x37
        /*0002*/ 	.short	(.L_10 - .L_9)
.L_9:
        /*0004*/ 	.word	0x00000082


	//----- nvinfo : EIATTR_KPARAM_INFO
	.align		4
.L_10:
        /*0008*/ 	.byte	0x04, 0x17
        /*000a*/ 	.short	(.L_12 - .L_11)
.L_11:
        /*000c*/ 	.word	0x00000000
        /*0010*/ 	.short	0x0002
        /*0012*/ 	.short	0x0010
        /*0014*/ 	.byte	0x00, 0xf0, 0x11, 0x00


	//----- nvinfo : EIATTR_KPARAM_INFO
	.align		4
.L_12:
        /*0018*/ 	.byte	0x04, 0x17
        /*001a*/ 	.short	(.L_14 - .L_13)
.L_13:
        /*001c*/ 	.word	0x00000000
        /*0020*/ 	.short	0x0001
        /*0022*/ 	.short	0x0008
        /*0024*/ 	.byte	0x00, 0xf5, 0x21, 0x00


	//----- nvinfo : EIATTR_KPARAM_INFO
	.align		4
.L_14:
        /*0028*/ 	.byte	0x04, 0x17
        /*002a*/ 	.short	(.L_16 - .L_15)
.L_15:
        /*002c*/ 	.word	0x00000000
        /*0030*/ 	.short	0x0000
        /*0032*/ 	.short	0x0000
        /*0034*/ 	.byte	0x00, 0xf5, 0x21, 0x00


	//----- nvinfo : EIATTR_SPARSE_MMA_MASK
	.align		4
.L_16:
        /*0038*/ 	.byte	0x03, 0x50
        /*003a*/ 	.short	0x0000


	//----- nvinfo : EIATTR_MAXREG_COUNT
	.align		4
        /*003c*/ 	.byte	0x03, 0x1b
        /*003e*/ 	.short	0x00ff


	//----- nvinfo : EIATTR_EXTERNS
	.align		4
        /*0040*/ 	.byte	0x04, 0x0f
        /*0042*/ 	.short	(.L_18 - .L_17)


	//   ....[0]....
	.align		4
.L_17:
        /*0044*/ 	.word	index@(vprintf)


	//----- nvinfo : EIATTR_MERCURY_ISA_VERSION
	.align		4
.L_18:
        /*0048*/ 	.byte	0x03, 0x5f
        /*004a*/ 	.short	0x0101


	//----- nvinfo : EIATTR_VRC_CTA_INIT_COUNT
	.align		4
        /*004c*/ 	.byte	0x02, 0x4a
	.zero		1
	.zero		1


	//----- nvinfo : EIATTR_SYSCALL_OFFSETS
	.align		4
        /*0050*/ 	.byte	0x04, 0x46
        /*0052*/ 	.short	(.L_20 - .L_19)


	//   ....[0]....
.L_19:
        /*0054*/ 	.word	0x000002d0


	//----- nvinfo : EIATTR_EXIT_INSTR_OFFSETS
	.align		4
.L_20:
        /*0058*/ 	.byte	0x04, 0x1c
        /*005a*/ 	.short	(.L_22 - .L_21)


	//   ....[0]....
.L_21:
        /*005c*/ 	.word	0x000002e0


	//----- nvinfo : EIATTR_CRS_STACK_SIZE
	.align		4
.L_22:
        /*0060*/ 	.byte	0x04, 0x1e
        /*0062*/ 	.short	(.L_24 - .L_23)
.L_23:
        /*0064*/ 	.word	0x00000000


	//----- nvinfo : EIATTR_CBANK_PARAM_SIZE
	.align		4
.L_24:
        /*0068*/ 	.byte	0x03, 0x19
        /*006a*/ 	.short	0x0014


	//----- nvinfo : EIATTR_PARAM_CBANK
	.align		4
        /*006c*/ 	.byte	0x04, 0x0a
        /*006e*/ 	.short	(.L_26 - .L_25)
	.align		4
.L_25:
        /*0070*/ 	.word	index@(.nv.constant0._Z14distanceKernelPfS_f)
        /*0074*/ 	.short	0x0380
        /*0076*/ 	.short	0x0014


	//----- nvinfo : EIATTR_SW_WAR
	.align		4
.L_26:
        /*0078*/ 	.byte	0x04, 0x36
        /*007a*/ 	.short	(.L_28 - .L_27)
.L_27:
        /*007c*/ 	.word	0x00000008
.L_28:


//--------------------- .nv.callgraph             --------------------------
	.section	.nv.callgraph,"",@"SHT_CUDA_CALLGRAPH"
	.align	4
	.sectionentsize	8
	.align		4
        /*0000*/ 	.word	0x00000000
	.align		4
        /*0004*/ 	.word	0xffffffff
	.align		4
        /*0008*/ 	.word	index@(_Z14distanceKernelPfS_f)
	.align		4
        /*000c*/ 	.word	index@(vprintf)
	.align		4
        /*0010*/ 	.word	0x00000000
	.align		4
        /*0014*/ 	.word	0xfffffffe
	.align		4
        /*0018*/ 	.word	0x00000000
	.align		4
        /*001c*/ 	.word	0xfffffffd
	.align		4
        /*0020*/ 	.word	0x00000000
	.align		4
        /*0024*/ 	.word	0xfffffffc


//--------------------- .nv.constant4             --------------------------
	.section	.nv.constant4,"a",@progbits
	.align	8
	.align		8
.nv.constant4:
        /*0000*/ 	.dword	vprintf
	.align		8
        /*0008*/ 	.dword	$str


//--------------------- .text._Z14distanceKernelPfS_f --------------------------
	.section	.text._Z14distanceKernelPfS_f,"ax",@progbits
	.align	128
        .global         _Z14distanceKernelPfS_f
        .type           _Z14distanceKernelPfS_f,@function
        .size           _Z14distanceKernelPfS_f,(.L_x_7 - _Z14distanceKernelPfS_f)
        .other          _Z14distanceKernelPfS_f,@"STO_CUDA_ENTRY STV_DEFAULT"
_Z14distanceKernelPfS_f:
.text._Z14distanceKernelPfS_f:
[----:B------:R-:W0:Y:S01]  /*0000*/  LDC R1, c[0x0][0x37c] ;  /* 0x0000df00ff017b82 */ /* 0x000e220000000800 */
[----:B------:R-:W1:Y:S01]  /*0010*/  S2R R5, SR_TID.X ;  /* 0x0000000000057919 */ /* 0x000e620000002100 */
[----:B------:R-:W2:Y:S06]  /*0020*/  LDCU UR7, c[0x0][0x2fc] ;  /* 0x00005f80ff0777ac */ /* 0x000eac0008000800 */
[----:B------:R-:W1:Y:S01]  /*0030*/  S2UR UR6, SR_CTAID.X ;  /* 0x00000000000679c3 */ /* 0x000e620000002500 */
[----:B0-----:R-:W-:Y:S01]  /*0040*/  IADD3 R1, PT, PT, R1, -0x10, RZ ;  /* 0xfffffff001017810 */ /* 0x001fe20007ffe0ff */
[----:B------:R-:W0:Y:S01]  /*0050*/  LDCU.64 UR4, c[0x0][0x358] ;  /* 0x00006b00ff0477ac */ /* 0x000e220008000a00 */
[----:B------:R-:W3:Y:S05]  /*0060*/  LDCU UR8, c[0x0][0x390] ;  /* 0x00007200ff0877ac */ /* 0x000eea0008000800 */
[----:B------:R-:W1:Y:S08]  /*0070*/  LDC R0, c[0x0][0x360] ;  /* 0x0000d800ff007b82 */ /* 0x000e700000000800 */
[----:B------:R-:W4:Y:S01]  /*0080*/  LDC.64 R2, c[0x0][0x388] ;  /* 0x0000e200ff027b82 */ /* 0x000f220000000a00 */
[----:B-1----:R-:W-:-:S04]  /*0090*/  IMAD R0, R0, UR6, R5 ;  /* 0x0000000600007c24 */ /* 0x002fc8000f8e0205 */
[----:B----4-:R-:W-:-:S06]  /*00a0*/  IMAD.WIDE R2, R0, 0x4, R2 ;  /* 0x0000000400027825 */ /* 0x010fcc00078e0202 */
[----:B0-----:R-:W3:Y:S01]  /*00b0*/  LDG.E R2, desc[UR4][R2.64] ;  /* 0x0000000402027981 */ /* 0x001ee2000c1e1900 */
[----:B------:R-:W0:Y:S01]  /*00c0*/  LDCU UR6, c[0x0][0x2f8] ;  /* 0x00005f00ff0677ac */ /* 0x000e220008000800 */
[----:B------:R-:W-:Y:S01]  /*00d0*/  BSSY.RECONVERGENT B0, `(.L_x_0) ;  /* 0x0000013000007945 */ /* 0x000fe20003800200 */
[----:B0-----:R-:W-:-:S04]  /*00e0*/  IADD3 R6, P1, PT, R1, UR6, RZ ;  /* 0x0000000601067c10 */ /* 0x001fc8000ff3e0ff */
[----:B--2---:R-:W-:Y:S01]  /*00f0*/  IADD3.X R7, PT, PT, RZ, UR7, RZ, P1, !PT ;  /* 0x00000007ff077c10 */ /* 0x004fe20008ffe4ff */
[----:B---3--:R-:W-:-:S04]  /*0100*/  FADD R4, R2, -UR8 ;  /* 0x8000000802047e21 */ /* 0x008fc80008000000 */
[----:B------:R-:W-:-:S04]  /*0110*/  FMUL R2, R4, R4 ;  /* 0x0000000404027220 */ /* 0x000fc80000400000 */
[----:B------:R0:W1:Y:S01]  /*0120*/  MUFU.RSQ R5, R2 ;  /* 0x0000000200057308 */ /* 0x0000620000001400 */
[----:B------:R-:W-:-:S04]  /*0130*/  IADD3 R4, PT, PT, R2, -0xd000000, RZ ;  /* 0xf300000002047810 */ /* 0x000fc80007ffe0ff */
[----:B------:R-:W-:-:S13]  /*0140*/  ISETP.GT.U32.AND P0, PT, R4, 0x727fffff, PT ;  /* 0x727fffff0400780c */ /* 0x000fda0003f04070 */
[----:B01----:R-:W-:Y:S05]  /*0150*/  @!P0 BRA `(.L_x_1) ;  /* 0x0000000000188947 */ /* 0x003fea0003800000 */
[----:B------:R-:W-:Y:S01]  /*0160*/  BSSY.RECONVERGENT B1, `(.L_x_2) ;  /* 0x0000003000017945 */ /* 0x000fe20003800200 */
[----:B------:R-:W-:-:S07]  /*0170*/  MOV R10, 0x190 ;  /* 0x00000190000a7802 */ /* 0x000fce0000000f00 */
[----:B------:R-:W-:Y:S05]  /*0180*/  CALL.REL.NOINC `($__internal_0_$__cuda_sm20_sqrt_rn_f32_slowpath) ;  /* 0x0000000000587944 */ /* 0x000fea0003c00000 */
[----:B------:R-:W-:Y:S05]  /*0190*/  BSYNC.RECONVERGENT B1 ;  /* 0x0000000000017941 */ /* 0x000fea0003800200 */
.L_x_2:
[----:B------:R-:W-:Y:S01]  /*01a0*/  MOV R2, R4 ;  /* 0x0000000400027202 */ /* 0x000fe20000000f00 */
[----:B------:R-:W-:Y:S06]  /*01b0*/  BRA `(.L_x_3) ;  /* 0x0000000000107947 */ /* 0x000fec0003800000 */
.L_x_1:
[----:B------:R-:W-:Y:S01]  /*01c0*/  FMUL.FTZ R3, R2, R5 ;  /* 0x0000000502037220 */ /* 0x000fe20000410000 */
[----:B------:R-:W-:-:S03]  /*01d0*/  FMUL.FTZ R5, R5, 0.5 ;  /* 0x3f00000005057820 */ /* 0x000fc60000410000 */
[----:B------:R-:W-:-:S04]  /*01e0*/  FFMA R2, -R3, R3, R2 ;  /* 0x0000000303027223 */ /* 0x000fc80000000102 */
[----:B------:R-:W-:-:S07]  /*01f0*/  FFMA R2, R2, R5, R3 ;  /* 0x0000000502027223 */ /* 0x000fce0000000003 */
.L_x_3:
[----:B------:R-:W-:Y:S05]  /*0200*/  BSYNC.RECONVERGENT B0 ;  /* 0x0000000000007941 */ /* 0x000fea0003800200 */
.L_x_0:
[----:B------:R-:W0:Y:S01]  /*0210*/  LDC.64 R8, c[0x0][0x380] ;  /* 0x0000e000ff087b82 */ /* 0x000e220000000a00 */
[----:B------:R-:W1:Y:S01]  /*0220*/  F2F.F64.F32 R10, R2 ;  /* 0x00000002000a7310 */ /* 0x000e620000201800 */
[----:B------:R-:W-:Y:S01]  /*0230*/  MOV R3, 0x0 ;  /* 0x0000000000037802 */ /* 0x000fe20000000f00 */
[----:B------:R2:W-:Y:S01]  /*0240*/  STL [R1], R0 ;  /* 0x0000000001007387 */ /* 0x0005e20000100800 */
[----:B------:R-:W3:Y:S04]  /*0250*/  LDCU.64 UR6, c[0x4][0x8] ;  /* 0x01000100ff0677ac */ /* 0x000ee80008000a00 */
[----:B------:R2:W4:Y:S01]  /*0260*/  LDC.64 R12, c[0x4][R3] ;  /* 0x01000000030c7b82 */ /* 0x0005220000000a00 */
[----:B-1----:R2:W-:Y:S01]  /*0270*/  STL.64 [R1+0x8], R10 ;  /* 0x0000080a01007387 */ /* 0x0025e20000100a00 */
[----:B---3--:R-:W-:Y:S01]  /*0280*/  MOV R4, UR6 ;  /* 0x0000000600047c02 */ /* 0x008fe20008000f00 */
[----:B------:R-:W-:-:S02]  /*0290*/  IMAD.U32 R5, RZ, RZ, UR7 ;  /* 0x00000007ff057e24 */ /* 0x000fc4000f8e00ff */
[----:B0-----:R-:W-:-:S05]  /*02a0*/  IMAD.WIDE R8, R0, 0x4, R8 ;  /* 0x0000000400087825 */ /* 0x001fca00078e0208 */
[----:B------:R2:W-:Y:S02]  /*02b0*/  STG.E desc[UR4][R8.64], R2 ;  /* 0x0000000208007986 */ /* 0x0005e4000c101904 */
[----:B------:R-:W-:-:S07]  /*02c0*/  LEPC R20, `(.L_x_4) ;  /* 0x000000001014794e */ /* 0x000fce0000000000 */
[----:B--2-4-:R-:W-:Y:S05]  /*02d0*/  CALL.ABS.NOINC R12 ;  /* 0x000000000c007343 */ /* 0x014fea0003c00000 */
.L_x_4:
[----:B------:R-:W-:Y:S05]  /*02e0*/  EXIT ;  /* 0x000000000000794d */ /* 0x000fea0003800000 */
        .weak           $__internal_0_$__cuda_sm20_sqrt_rn_f32_slowpath
        .type           $__internal_0_$__cuda_sm20_sqrt_rn_f32_slowpath,@function
        .size           $__internal_0_$__cuda_sm20_sqrt_rn_f32_slowpath,(.L_x_7 - $__internal_0_$__cuda_sm20_sqrt_rn_f32_slowpath)
$__internal_0_$__cuda_sm20_sqrt_rn_f32_slowpath:
[----:B------:R-:W-:-:S13]  /*02f0*/  LOP3.LUT P0, RZ, R2, 0x7fffffff, RZ, 0xc0, !PT ;  /* 0x7fffffff02ff7812 */ /* 0x000fda000780c0ff */
[----:B------:R-:W-:Y:S01]  /*0300*/  @!P0 MOV R3, R2 ;  /* 0x0000000200038202 */ /* 0x000fe20000000f00 */
[----:B------:R-:W-:Y:S06]  /*0310*/  @!P0 BRA `(.L_x_5) ;  /* 0x0000000000408947 */ /* 0x000fec0003800000 */
[----:B------:R-:W-:-:S13]  /*0320*/  FSETP.GEU.FTZ.AND P0, PT, R2, RZ, PT ;  /* 0x000000ff0200720b */ /* 0x000fda0003f1e000 */
[----:B------:R-:W-:Y:S01]  /*0330*/  @!P0 MOV R3, 0x7fffffff ;  /* 0x7fffffff00038802 */ /* 0x000fe20000000f00 */
[----:B------:R-:W-:Y:S06]  /*0340*/  @!P0 BRA `(.L_x_5) ;  /* 0x0000000000348947 */ /* 0x000fec0003800000 */
[----:B------:R-:W-:-:S13]  /*0350*/  FSETP.GTU.FTZ.AND P0, PT, |R2|, +INF , PT ;  /* 0x7f8000000200780b */ /* 0x000fda0003f1c200 */
[----:B------:R-:W-:Y:S01]  /*0360*/  @P0 FADD.FTZ R3, R2, 1 ;  /* 0x3f80000002030421 */ /* 0x000fe20000010000 */
[----:B------:R-:W-:Y:S06]  /*0370*/  @P0 BRA `(.L_x_5) ;  /* 0x0000000000280947 */ /* 0x000fec0003800000 */
[----:B------:R-:W-:-:S13]  /*0380*/  FSETP.NEU.FTZ.AND P0, PT, |R2|, +INF , PT ;  /* 0x7f8000000200780b */ /* 0x000fda0003f1d200 */
[----:B------:R-:W-:-:S04]  /*0390*/  @P0 FFMA R4, R2, 1.84467440737095516160e+19, RZ ;  /* 0x5f80000002040823 */ /* 0x000fc800000000ff */
[----:B------:R-:W0:Y:S02]  /*03a0*/  @P0 MUFU.RSQ R3, R4 ;  /* 0x0000000400030308 */ /* 0x000e240000001400 */
[----:B0-----:R-:W-:Y:S01]  /*03b0*/  @P0 FMUL.FTZ R5, R4, R3 ;  /* 0x0000000304050220 */ /* 0x001fe20000410000 */
[----:B------:R-:W-:Y:S01]  /*03c0*/  @P0 FMUL.FTZ R9, R3, 0.5 ;  /* 0x3f00000003090820 */ /* 0x000fe20000410000 */
[----:B------:R-:W-:Y:S02]  /*03d0*/  @!P0 IMAD.MOV.U32 R3, RZ, RZ, R2 ;  /* 0x000000ffff038224 */ /* 0x000fe400078e0002 */
[----:B------:R-:W-:-:S04]  /*03e0*/  @P0 FADD.FTZ R8, -R5, -RZ ;  /* 0x800000ff05080221 */ /* 0x000fc80000010100 */
[----:B------:R-:W-:-:S04]  /*03f0*/  @P0 FFMA R8, R5, R8, R4 ;  /* 0x0000000805080223 */ /* 0x000fc80000000004 */
[----:B------:R-:W-:-:S04]  /*0400*/  @P0 FFMA R8, R8, R9, R5 ;  /* 0x0000000908080223 */ /* 0x000fc80000000005 */
[----:B------:R-:W-:-:S07]  /*0410*/  @P0 FMUL.FTZ R3, R8, 2.3283064365386962891e-10 ;  /* 0x2f80000008030820 */ /* 0x000fce0000410000 */
.L_x_5:
[----:B------:R-:W-:Y:S01]  /*0420*/  MOV R4, R3 ;  /* 0x0000000300047202 */ /* 0x000fe20000000f00 */
[----:B------:R-:W-:Y:S01]  /*0430*/  HFMA2 R3, -RZ, RZ, 0, 0 ;  /* 0x00000000ff037431 */ /* 0x000fe200000001ff */
[----:B------:R-:W-:-:S04]  /*0440*/  MOV R2, R10 ;  /* 0x0000000a00027202 */ /* 0x000fc80000000f00 */
[----:B------:R-:W-:Y:S05]  /*0450*/  RET.REL.NODEC R2 `(_Z14distanceKernelPfS_f) ;  /* 0xfffffff802e87950 */ /* 0x000fea0003c3ffff */
.L_x_6:
[----:B------:R-:W-:-:S00]  /*0460*/  BRA `(.L_x_6) ;  /* 0xfffffffc00fc7947 */ /* 0x000fc0000383ffff */
[----:B------:R-:W-:-:S00]  /*0470*/  NOP ;  /* 0x0000000000007918 */ /* 0x000fc00000000000 */
        /* <DEDUP_REMOVED lines=8> */
.L_x_7:


//--------------------- .nv.global.init           --------------------------
	.section	.nv.global.init,"aw",@progbits
.nv.global.init:
	.type		$str,@object
	.size		$str,(.L_0 - $str)
$str:
        /*0000*/ 	.byte	0x6f, 0x75, 0x74, 0x20, 0x5b, 0x20, 0x25, 0x64, 0x20, 0x5d, 0x20, 0x3d, 0x20, 0x25, 0x66, 0x20
        /*0010*/ 	.byte	0x0a, 0x00
.L_0:


//--------------------- .nv.shared.reserved.0     --------------------------
	.section	.nv.shared.reserved.0,"aw",@nobits
	.weak		__nv_reservedSMEM_offset_0_alias
	.size		__nv_reservedSMEM_offset_0_alias, 0, 64
	.other		__nv_reservedSMEM_offset_0_alias,@"STO_CUDA_RESERVED_SHARED STV_DEFAULT"
__nv_reservedSMEM_offset_0_alias:
	.zero		0
	.zero		64


//--------------------- .nv.constant0._Z14distanceKernelPfS_f --------------------------
	.section	.nv.constant0._Z14distanceKernelPfS_f,"a",@progbits
	.sectionflags	@""
	.align	4
.nv.constant0._Z14distanceKernelPfS_f:
	.zero		916


//--------------------- SYMBOLS --------------------------

	.type		.nv.reservedSmem.offset0,@object
	.size		.nv.reservedSmem.offset0,0x4
	.type		vprintf,@function
